//
// Generated by NVIDIA NVVM Compiler
//
// Compiler Build ID: CL-36424714
// Cuda compilation tools, release 13.0, V13.0.88
// Based on NVVM 20.0.0
//

.version 9.0
.target sm_100
.address_size 64

	// .globl	_Z11ew_gpu_mmulPfS_S_iiiiiiii

.visible .entry _Z11ew_gpu_mmulPfS_S_iiiiiiii(
	.param .u64 .ptr .align 1 _Z11ew_gpu_mmulPfS_S_iiiiiiii_param_0,
	.param .u64 .ptr .align 1 _Z11ew_gpu_mmulPfS_S_iiiiiiii_param_1,
	.param .u64 .ptr .align 1 _Z11ew_gpu_mmulPfS_S_iiiiiiii_param_2,
	.param .u32 _Z11ew_gpu_mmulPfS_S_iiiiiiii_param_3,
	.param .u32 _Z11ew_gpu_mmulPfS_S_iiiiiiii_param_4,
	.param .u32 _Z11ew_gpu_mmulPfS_S_iiiiiiii_param_5,
	.param .u32 _Z11ew_gpu_mmulPfS_S_iiiiiiii_param_6,
	.param .u32 _Z11ew_gpu_mmulPfS_S_iiiiiiii_param_7,
	.param .u32 _Z11ew_gpu_mmulPfS_S_iiiiiiii_param_8,
	.param .u32 _Z11ew_gpu_mmulPfS_S_iiiiiiii_param_9,
	.param .u32 _Z11ew_gpu_mmulPfS_S_iiiiiiii_param_10
)
{
	.reg .pred 	%p<25>;
	.reg .b32 	%r<229>;
	.reg .b32 	%f<50>;
	.reg .b64 	%rd<70>;

	ld.param.u64 	%rd5, [_Z11ew_gpu_mmulPfS_S_iiiiiiii_param_1];
	ld.param.u64 	%rd6, [_Z11ew_gpu_mmulPfS_S_iiiiiiii_param_2];
	ld.param.u32 	%r112, [_Z11ew_gpu_mmulPfS_S_iiiiiiii_param_6];
	ld.param.u32 	%r113, [_Z11ew_gpu_mmulPfS_S_iiiiiiii_param_7];
	ld.param.u32 	%r115, [_Z11ew_gpu_mmulPfS_S_iiiiiiii_param_8];
	ld.param.u32 	%r114, [_Z11ew_gpu_mmulPfS_S_iiiiiiii_param_10];
	cvta.to.global.u64 	%rd1, %rd6;
	cvta.to.global.u64 	%rd2, %rd5;
	mov.u32 	%r116, %ctaid.x;
	mul.lo.s32 	%r1, %r114, %r116;
	mov.u32 	%r117, %ctaid.y;
	mul.lo.s32 	%r2, %r114, %r117;
	mad.lo.s32 	%r3, %r115, %r116, %r117;
	min.s32 	%r118, %r113, %r114;
	setp.lt.s32 	%p5, %r118, 1;
	@%p5 bra 	$L__BB0_26;
	ld.param.u32 	%r201, [_Z11ew_gpu_mmulPfS_S_iiiiiiii_param_4];
	and.b32  	%r4, %r114, 7;
	add.s32 	%r5, %r4, -1;
	and.b32  	%r6, %r114, 3;
	and.b32  	%r7, %r114, 2147483640;
	neg.s32 	%r8, %r7;
	mul.lo.s32 	%r17, %r2, %r113;
	add.s32 	%r9, %r17, %r113;
	mul.lo.s32 	%r120, %r113, %r113;
	shl.b32 	%r10, %r120, 3;
	add.s32 	%r121, %r2, 2;
	mul.lo.s32 	%r11, %r113, %r121;
	add.s32 	%r122, %r2, 3;
	mul.lo.s32 	%r12, %r113, %r122;
	add.s32 	%r123, %r2, 4;
	mul.lo.s32 	%r13, %r113, %r123;
	add.s32 	%r124, %r2, 5;
	mul.lo.s32 	%r14, %r113, %r124;
	add.s32 	%r125, %r2, 6;
	mul.lo.s32 	%r15, %r113, %r125;
	add.s32 	%r126, %r2, 7;
	mul.lo.s32 	%r16, %r113, %r126;
	mul.lo.s32 	%r127, %r112, %r112;
	shl.b32 	%r18, %r127, 3;
	mul.lo.s32 	%r19, %r3, %r201;
	mov.b32 	%r205, 0;
	mov.pred 	%p23, -1;
$L__BB0_2:
	mov.pred 	%p1, %p23;
	ld.param.u32 	%r203, [_Z11ew_gpu_mmulPfS_S_iiiiiiii_param_5];
	mov.u32 	%r129, %tid.x;
	shl.b32 	%r130, %r129, 1;
	add.s32 	%r21, %r205, %r130;
	mul.lo.s32 	%r22, %r21, %r203;
	mov.b32 	%r206, 0;
	mov.pred 	%p24, -1;
$L__BB0_3:
	mov.pred 	%p2, %p24;
	ld.param.u32 	%r204, [_Z11ew_gpu_mmulPfS_S_iiiiiiii_param_5];
	ld.param.u32 	%r202, [_Z11ew_gpu_mmulPfS_S_iiiiiiii_param_4];
	ld.param.u32 	%r200, [_Z11ew_gpu_mmulPfS_S_iiiiiiii_param_3];
	ld.param.u64 	%rd69, [_Z11ew_gpu_mmulPfS_S_iiiiiiii_param_0];
	setp.ge.s32 	%p8, %r21, %r200;
	and.b32  	%r132, %r114, 1;
	setp.eq.b32 	%p9, %r132, 1;
	not.pred 	%p10, %p9;
	mov.u32 	%r133, %tid.y;
	shl.b32 	%r134, %r133, 1;
	add.s32 	%r135, %r206, %r134;
	setp.ge.s32 	%p11, %r135, %r202;
	or.pred  	%p3, %p11, %p8;
	mul.lo.s32 	%r24, %r135, %r204;
	add.s32 	%r136, %r19, %r135;
	mad.lo.s32 	%r137, %r136, %r200, %r21;
	cvta.to.global.u64 	%rd7, %rd69;
	mul.wide.u32 	%rd8, %r137, 4;
	add.s64 	%rd3, %rd7, %rd8;
	or.pred  	%p4, %p10, %p3;
	mad.lo.s32 	%r138, %r112, %r1, %r112;
	add.s32 	%r25, %r138, %r24;
	add.s32 	%r139, %r1, 2;
	mad.lo.s32 	%r26, %r112, %r139, %r24;
	add.s32 	%r140, %r1, 3;
	mad.lo.s32 	%r27, %r112, %r140, %r24;
	add.s32 	%r141, %r1, 4;
	mad.lo.s32 	%r28, %r112, %r141, %r24;
	add.s32 	%r142, %r1, 5;
	mad.lo.s32 	%r29, %r112, %r142, %r24;
	add.s32 	%r143, %r1, 6;
	mad.lo.s32 	%r30, %r112, %r143, %r24;
	add.s32 	%r144, %r1, 7;
	mad.lo.s32 	%r31, %r112, %r144, %r24;
	mov.b32 	%r207, 0;
$L__BB0_4:
	add.s32 	%r33, %r207, %r24;
	add.s32 	%r146, %r9, %r207;
	mul.lo.s32 	%r34, %r113, %r146;
	add.s32 	%r147, %r11, %r207;
	mul.lo.s32 	%r35, %r113, %r147;
	add.s32 	%r148, %r12, %r207;
	mul.lo.s32 	%r36, %r113, %r148;
	add.s32 	%r149, %r13, %r207;
	mul.lo.s32 	%r37, %r113, %r149;
	add.s32 	%r150, %r14, %r207;
	mul.lo.s32 	%r38, %r113, %r150;
	add.s32 	%r151, %r15, %r207;
	mul.lo.s32 	%r39, %r113, %r151;
	add.s32 	%r152, %r16, %r207;
	mul.lo.s32 	%r40, %r113, %r152;
	add.s32 	%r153, %r17, %r207;
	mul.lo.s32 	%r41, %r113, %r153;
	add.s32 	%r154, %r25, %r207;
	mad.lo.s32 	%r42, %r112, %r154, %r22;
	add.s32 	%r155, %r26, %r207;
	mad.lo.s32 	%r43, %r112, %r155, %r22;
	add.s32 	%r156, %r27, %r207;
	mad.lo.s32 	%r44, %r112, %r156, %r22;
	add.s32 	%r157, %r28, %r207;
	mad.lo.s32 	%r45, %r112, %r157, %r22;
	add.s32 	%r158, %r29, %r207;
	mad.lo.s32 	%r46, %r112, %r158, %r22;
	add.s32 	%r159, %r30, %r207;
	mad.lo.s32 	%r47, %r112, %r159, %r22;
	add.s32 	%r160, %r31, %r207;
	mad.lo.s32 	%r48, %r112, %r160, %r22;
	mad.lo.s32 	%r161, %r1, %r112, %r24;
	add.s32 	%r162, %r161, %r207;
	mad.lo.s32 	%r49, %r112, %r162, %r22;
	mov.b32 	%r208, 0;
$L__BB0_5:
	setp.lt.u32 	%p13, %r114, 8;
	add.s32 	%r51, %r208, %r22;
	mov.b32 	%r227, 0;
	@%p13 bra 	$L__BB0_10;
	add.s32 	%r224, %r34, %r208;
	add.s32 	%r223, %r35, %r208;
	add.s32 	%r222, %r36, %r208;
	add.s32 	%r221, %r37, %r208;
	add.s32 	%r220, %r38, %r208;
	add.s32 	%r219, %r39, %r208;
	add.s32 	%r218, %r40, %r208;
	add.s32 	%r217, %r41, %r208;
	add.s32 	%r216, %r42, %r208;
	add.s32 	%r215, %r43, %r208;
	add.s32 	%r214, %r44, %r208;
	add.s32 	%r213, %r45, %r208;
	add.s32 	%r212, %r46, %r208;
	add.s32 	%r211, %r47, %r208;
	add.s32 	%r210, %r48, %r208;
	add.s32 	%r209, %r49, %r208;
	mov.u32 	%r225, %r8;
$L__BB0_7:
	.pragma "nounroll";
	@%p3 bra 	$L__BB0_9;
	mul.wide.u32 	%rd9, %r209, 4;
	add.s64 	%rd10, %rd2, %rd9;
	ld.global.f32 	%f1, [%rd10];
	mul.wide.u32 	%rd11, %r217, 4;
	add.s64 	%rd12, %rd1, %rd11;
	ld.global.f32 	%f2, [%rd12];
	ld.global.f32 	%f3, [%rd3];
	fma.rn.f32 	%f4, %f1, %f2, %f3;
	st.global.f32 	[%rd3], %f4;
	mul.wide.u32 	%rd13, %r216, 4;
	add.s64 	%rd14, %rd2, %rd13;
	ld.global.f32 	%f5, [%rd14];
	mul.wide.u32 	%rd15, %r224, 4;
	add.s64 	%rd16, %rd1, %rd15;
	ld.global.f32 	%f6, [%rd16];
	fma.rn.f32 	%f7, %f5, %f6, %f4;
	st.global.f32 	[%rd3], %f7;
	mul.wide.u32 	%rd17, %r215, 4;
	add.s64 	%rd18, %rd2, %rd17;
	ld.global.f32 	%f8, [%rd18];
	mul.wide.u32 	%rd19, %r223, 4;
	add.s64 	%rd20, %rd1, %rd19;
	ld.global.f32 	%f9, [%rd20];
	fma.rn.f32 	%f10, %f8, %f9, %f7;
	st.global.f32 	[%rd3], %f10;
	mul.wide.u32 	%rd21, %r214, 4;
	add.s64 	%rd22, %rd2, %rd21;
	ld.global.f32 	%f11, [%rd22];
	mul.wide.u32 	%rd23, %r222, 4;
	add.s64 	%rd24, %rd1, %rd23;
	ld.global.f32 	%f12, [%rd24];
	fma.rn.f32 	%f13, %f11, %f12, %f10;
	st.global.f32 	[%rd3], %f13;
	mul.wide.u32 	%rd25, %r213, 4;
	add.s64 	%rd26, %rd2, %rd25;
	ld.global.f32 	%f14, [%rd26];
	mul.wide.u32 	%rd27, %r221, 4;
	add.s64 	%rd28, %rd1, %rd27;
	ld.global.f32 	%f15, [%rd28];
	fma.rn.f32 	%f16, %f14, %f15, %f13;
	st.global.f32 	[%rd3], %f16;
	mul.wide.u32 	%rd29, %r212, 4;
	add.s64 	%rd30, %rd2, %rd29;
	ld.global.f32 	%f17, [%rd30];
	mul.wide.u32 	%rd31, %r220, 4;
	add.s64 	%rd32, %rd1, %rd31;
	ld.global.f32 	%f18, [%rd32];
	fma.rn.f32 	%f19, %f17, %f18, %f16;
	st.global.f32 	[%rd3], %f19;
	mul.wide.u32 	%rd33, %r211, 4;
	add.s64 	%rd34, %rd2, %rd33;
	ld.global.f32 	%f20, [%rd34];
	mul.wide.u32 	%rd35, %r219, 4;
	add.s64 	%rd36, %rd1, %rd35;
	ld.global.f32 	%f21, [%rd36];
	fma.rn.f32 	%f22, %f20, %f21, %f19;
	st.global.f32 	[%rd3], %f22;
	mul.wide.u32 	%rd37, %r210, 4;
	add.s64 	%rd38, %rd2, %rd37;
	ld.global.f32 	%f23, [%rd38];
	mul.wide.u32 	%rd39, %r218, 4;
	add.s64 	%rd40, %rd1, %rd39;
	ld.global.f32 	%f24, [%rd40];
	fma.rn.f32 	%f25, %f23, %f24, %f22;
	st.global.f32 	[%rd3], %f25;
$L__BB0_9:
	add.s32 	%r225, %r225, 8;
	add.s32 	%r224, %r224, %r10;
	add.s32 	%r223, %r223, %r10;
	add.s32 	%r222, %r222, %r10;
	add.s32 	%r221, %r221, %r10;
	add.s32 	%r220, %r220, %r10;
	add.s32 	%r219, %r219, %r10;
	add.s32 	%r218, %r218, %r10;
	add.s32 	%r217, %r217, %r10;
	add.s32 	%r216, %r216, %r18;
	add.s32 	%r215, %r215, %r18;
	add.s32 	%r214, %r214, %r18;
	add.s32 	%r213, %r213, %r18;
	add.s32 	%r212, %r212, %r18;
	add.s32 	%r211, %r211, %r18;
	add.s32 	%r210, %r210, %r18;
	add.s32 	%r209, %r209, %r18;
	setp.ne.s32 	%p14, %r225, 0;
	mov.u32 	%r227, %r7;
	@%p14 bra 	$L__BB0_7;
$L__BB0_10:
	setp.eq.s32 	%p15, %r4, 0;
	@%p15 bra 	$L__BB0_22;
	setp.lt.u32 	%p16, %r5, 3;
	@%p16 bra 	$L__BB0_15;
	@%p3 bra 	$L__BB0_14;
	add.s32 	%r164, %r227, %r1;
	mad.lo.s32 	%r165, %r164, %r112, %r33;
	mad.lo.s32 	%r166, %r165, %r112, %r51;
	mul.wide.u32 	%rd41, %r166, 4;
	add.s64 	%rd42, %rd2, %rd41;
	ld.global.f32 	%f26, [%rd42];
	add.s32 	%r167, %r227, %r2;
	mad.lo.s32 	%r168, %r167, %r113, %r207;
	mad.lo.s32 	%r169, %r168, %r113, %r208;
	mul.wide.u32 	%rd43, %r169, 4;
	add.s64 	%rd44, %rd1, %rd43;
	ld.global.f32 	%f27, [%rd44];
	ld.global.f32 	%f28, [%rd3];
	fma.rn.f32 	%f29, %f26, %f27, %f28;
	st.global.f32 	[%rd3], %f29;
	add.s32 	%r170, %r165, %r112;
	mad.lo.s32 	%r171, %r170, %r112, %r51;
	mul.wide.u32 	%rd45, %r171, 4;
	add.s64 	%rd46, %rd2, %rd45;
	ld.global.f32 	%f30, [%rd46];
	add.s32 	%r172, %r168, %r113;
	mad.lo.s32 	%r173, %r172, %r113, %r208;
	mul.wide.u32 	%rd47, %r173, 4;
	add.s64 	%rd48, %rd1, %rd47;
	ld.global.f32 	%f31, [%rd48];
	fma.rn.f32 	%f32, %f30, %f31, %f29;
	st.global.f32 	[%rd3], %f32;
	add.s32 	%r174, %r170, %r112;
	mad.lo.s32 	%r175, %r174, %r112, %r51;
	mul.wide.u32 	%rd49, %r175, 4;
	add.s64 	%rd50, %rd2, %rd49;
	ld.global.f32 	%f33, [%rd50];
	add.s32 	%r176, %r172, %r113;
	mad.lo.s32 	%r177, %r176, %r113, %r208;
	mul.wide.u32 	%rd51, %r177, 4;
	add.s64 	%rd52, %rd1, %rd51;
	ld.global.f32 	%f34, [%rd52];
	fma.rn.f32 	%f35, %f33, %f34, %f32;
	st.global.f32 	[%rd3], %f35;
	add.s32 	%r178, %r174, %r112;
	mad.lo.s32 	%r179, %r178, %r112, %r51;
	mul.wide.u32 	%rd53, %r179, 4;
	add.s64 	%rd54, %rd2, %rd53;
	ld.global.f32 	%f36, [%rd54];
	add.s32 	%r180, %r176, %r113;
	mad.lo.s32 	%r181, %r180, %r113, %r208;
	mul.wide.u32 	%rd55, %r181, 4;
	add.s64 	%rd56, %rd1, %rd55;
	ld.global.f32 	%f37, [%rd56];
	fma.rn.f32 	%f38, %f36, %f37, %f35;
	st.global.f32 	[%rd3], %f38;
$L__BB0_14:
	add.s32 	%r227, %r227, 4;
$L__BB0_15:
	setp.eq.s32 	%p17, %r6, 0;
	@%p17 bra 	$L__BB0_22;
	setp.eq.s32 	%p18, %r6, 1;
	@%p18 bra 	$L__BB0_20;
	@%p3 bra 	$L__BB0_19;
	add.s32 	%r182, %r227, %r1;
	mad.lo.s32 	%r183, %r182, %r112, %r33;
	mad.lo.s32 	%r184, %r183, %r112, %r51;
	mul.wide.u32 	%rd57, %r184, 4;
	add.s64 	%rd58, %rd2, %rd57;
	ld.global.f32 	%f39, [%rd58];
	add.s32 	%r185, %r227, %r2;
	mad.lo.s32 	%r186, %r185, %r113, %r207;
	mad.lo.s32 	%r187, %r186, %r113, %r208;
	mul.wide.u32 	%rd59, %r187, 4;
	add.s64 	%rd60, %rd1, %rd59;
	ld.global.f32 	%f40, [%rd60];
	ld.global.f32 	%f41, [%rd3];
	fma.rn.f32 	%f42, %f39, %f40, %f41;
	st.global.f32 	[%rd3], %f42;
	add.s32 	%r188, %r183, %r112;
	mad.lo.s32 	%r189, %r188, %r112, %r51;
	mul.wide.u32 	%rd61, %r189, 4;
	add.s64 	%rd62, %rd2, %rd61;
	ld.global.f32 	%f43, [%rd62];
	add.s32 	%r190, %r186, %r113;
	mad.lo.s32 	%r191, %r190, %r113, %r208;
	mul.wide.u32 	%rd63, %r191, 4;
	add.s64 	%rd64, %rd1, %rd63;
	ld.global.f32 	%f44, [%rd64];
	fma.rn.f32 	%f45, %f43, %f44, %f42;
	st.global.f32 	[%rd3], %f45;
$L__BB0_19:
	add.s32 	%r227, %r227, 2;
$L__BB0_20:
	@%p4 bra 	$L__BB0_22;
	add.s32 	%r192, %r227, %r1;
	mad.lo.s32 	%r193, %r192, %r112, %r33;
	mad.lo.s32 	%r194, %r193, %r112, %r51;
	mul.wide.u32 	%rd65, %r194, 4;
	add.s64 	%rd66, %rd2, %rd65;
	ld.global.f32 	%f46, [%rd66];
	add.s32 	%r195, %r227, %r2;
	mad.lo.s32 	%r196, %r195, %r113, %r207;
	mad.lo.s32 	%r197, %r196, %r113, %r208;
	mul.wide.u32 	%rd67, %r197, 4;
	add.s64 	%rd68, %rd1, %rd67;
	ld.global.f32 	%f47, [%rd68];
	ld.global.f32 	%f48, [%rd3];
	fma.rn.f32 	%f49, %f46, %f47, %f48;
	st.global.f32 	[%rd3], %f49;
$L__BB0_22:
	add.s32 	%r208, %r208, 1;
	setp.ne.s32 	%p19, %r208, %r113;
	@%p19 bra 	$L__BB0_5;
	add.s32 	%r207, %r207, 1;
	setp.ne.s32 	%p20, %r207, %r113;
	@%p20 bra 	$L__BB0_4;
	mov.b32 	%r206, 1;
	mov.pred 	%p24, 0;
	@%p2 bra 	$L__BB0_3;
	mov.b32 	%r205, 1;
	mov.pred 	%p23, 0;
	@%p1 bra 	$L__BB0_2;
$L__BB0_26:
	ret;

}


// ===== COMPILED SASS (sm_100) =====

	.target	sm_100

	.elftype	@"ET_EXEC"


//--------------------- .note.nv.tkinfo           --------------------------
	.section	.note.nv.tkinfo,"",@"SHT_NOTE"
	.sectionflags	@"SHF_NOTE_NV_TKINFO"
	.tkinfo
        /*0018*/ 	.word	0x00000002
        /*0030*/ 	.string	""
        /*0030*/ 	.string	"ptxas"
        /*0030*/ 	.string	"Cuda compilation tools, release 13.0, V13.0.88"
        /*0030*/ 	.string	"Build cuda_13.0.r13.0/compiler.36424714_0"
        /*0030*/ 	.string	"-arch sm_100 -m 64 "



//--------------------- .note.nv.cuinfo           --------------------------
	.section	.note.nv.cuinfo,"",@"SHT_NOTE"
	.sectionflags	@"SHF_NOTE_NV_CUINFO"
        /*0018*/ 	.short	0x0002
        /*001a*/ 	.short	0x0064
        /*001c*/ 	.short	0x0082
	.zero		2


//--------------------- .nv.info                  --------------------------
	.section	.nv.info,"",@"SHT_CUDA_INFO"
	.align	4


	//----- nvinfo : EIATTR_REGCOUNT
	.align		4
        /*0000*/ 	.byte	0x04, 0x2f
        /*0002*/ 	.short	(.L_1 - .L_0)
	.align		4
.L_0:
        /*0004*/ 	.word	index@(_Z11ew_gpu_mmulPfS_S_iiiiiiii)
        /*0008*/ 	.word	0x00000020


	//----- nvinfo : EIATTR_FRAME_SIZE
	.align		4
.L_1:
        /*000c*/ 	.byte	0x04, 0x11
        /*000e*/ 	.short	(.L_3 - .L_2)
	.align		4
.L_2:
        /*0010*/ 	.word	index@(_Z11ew_gpu_mmulPfS_S_iiiiiiii)
        /*0014*/ 	.word	0x00000000


	//----- nvinfo : EIATTR_MIN_STACK_SIZE
	.align		4
.L_3:
        /*0018*/ 	.byte	0x04, 0x12
        /*001a*/ 	.short	(.L_5 - .L_4)
	.align		4
.L_4:
        /*001c*/ 	.word	index@(_Z11ew_gpu_mmulPfS_S_iiiiiiii)
        /*0020*/ 	.word	0x00000000
.L_5:


//--------------------- .nv.compat                --------------------------
	.section	.nv.compat,"",@"SHT_CUDA_COMPAT_INFO"
	.align	4
        /*0000*/ 	.byte	0x02, 0x09, 0x00, 0x00, 0x02, 0x02, 0x01, 0x00, 0x02, 0x05, 0x05, 0x00, 0x03, 0x07, 0x01, 0x01
        /*0010*/ 	.byte	0x02, 0x03, 0x00, 0x00, 0x02, 0x06, 0x01, 0x00, 0x04, 0x0b, 0x08, 0x00, 0x09, 0x00, 0x00, 0x00
        /*0020*/ 	.byte	0x00, 0x00, 0x00, 0x00


//--------------------- .nv.info._Z11ew_gpu_mmulPfS_S_iiiiiiii --------------------------
	.section	.nv.info._Z11ew_gpu_mmulPfS_S_iiiiiiii,"",@"SHT_CUDA_INFO"
	.sectionflags	@""
	.align	4


	//----- nvinfo : EIATTR_CUDA_API_VERSION
	.align		4
        /*0000*/ 	.byte	0x04, 0x37
        /*0002*/ 	.short	(.L_7 - .L_6)
.L_6:
        /*0004*/ 	.word	0x00000082


	//----- nvinfo : EIATTR_KPARAM_INFO
	.align		4
.L_7:
        /*0008*/ 	.byte	0x04, 0x17
        /*000a*/ 	.short	(.L_9 - .L_8)
.L_8:
        /*000c*/ 	.word	0x00000000
        /*0010*/ 	.short	0x000a
        /*0012*/ 	.short	0x0034
        /*0014*/ 	.byte	0x00, 0xf0, 0x11, 0x00


	//----- nvinfo : EIATTR_KPARAM_INFO
	.align		4
.L_9:
        /*0018*/ 	.byte	0x04, 0x17
        /*001a*/ 	.short	(.L_11 - .L_10)
.L_10:
        /*001c*/ 	.word	0x00000000
        /*0020*/ 	.short	0x0009
        /*0022*/ 	.short	0x0030
        /*0024*/ 	.byte	0x00, 0xf0, 0x11, 0x00


	//----- nvinfo : EIATTR_KPARAM_INFO
	.align		4
.L_11:
        /*0028*/ 	.byte	0x04, 0x17
        /*002a*/ 	.short	(.L_13 - .L_12)
.L_12:
        /*002c*/ 	.word	0x00000000
        /*0030*/ 	.short	0x0008
        /*0032*/ 	.short	0x002c
        /*0034*/ 	.byte	0x00, 0xf0, 0x11, 0x00


	//----- nvinfo : EIATTR_KPARAM_INFO
	.align		4
.L_13:
        /*0038*/ 	.byte	0x04, 0x17
        /*003a*/ 	.short	(.L_15 - .L_14)
.L_14:
        /*003c*/ 	.word	0x00000000
        /*0040*/ 	.short	0x0007
        /*0042*/ 	.short	0x0028
        /*0044*/ 	.byte	0x00, 0xf0, 0x11, 0x00


	//----- nvinfo : EIATTR_KPARAM_INFO
	.align		4
.L_15:
        /*0048*/ 	.byte	0x04, 0x17
        /*004a*/ 	.short	(.L_17 - .L_16)
.L_16:
        /*004c*/ 	.word	0x00000000
        /*0050*/ 	.short	0x0006
        /*0052*/ 	.short	0x0024
        /*0054*/ 	.byte	0x00, 0xf0, 0x11, 0x00


	//----- nvinfo : EIATTR_KPARAM_INFO
	.align		4
.L_17:
        /*0058*/ 	.byte	0x04, 0x17
        /*005a*/ 	.short	(.L_19 - .L_18)
.L_18:
        /*005c*/ 	.word	0x00000000
        /*0060*/ 	.short	0x0005
        /*0062*/ 	.short	0x0020
        /*0064*/ 	.byte	0x00, 0xf0, 0x11, 0x00


	//----- nvinfo : EIATTR_KPARAM_INFO
	.align		4
.L_19:
        /*0068*/ 	.byte	0x04, 0x17
        /*006a*/ 	.short	(.L_21 - .L_20)
.L_20:
        /*006c*/ 	.word	0x00000000
        /*0070*/ 	.short	0x0004
        /*0072*/ 	.short	0x001c
        /*0074*/ 	.byte	0x00, 0xf0, 0x11, 0x00


	//----- nvinfo : EIATTR_KPARAM_INFO
	.align		4
.L_21:
        /*0078*/ 	.byte	0x04, 0x17
        /*007a*/ 	.short	(.L_23 - .L_22)
.L_22:
        /*007c*/ 	.word	0x00000000
        /*0080*/ 	.short	0x0003
        /*0082*/ 	.short	0x0018
        /*0084*/ 	.byte	0x00, 0xf0, 0x11, 0x00


	//----- nvinfo : EIATTR_KPARAM_INFO
	.align		4
.L_23:
        /*0088*/ 	.byte	0x04, 0x17
        /*008a*/ 	.short	(.L_25 - .L_24)
.L_24:
        /*008c*/ 	.word	0x00000000
        /*0090*/ 	.short	0x0002
        /*0092*/ 	.short	0x0010
        /*0094*/ 	.byte	0x00, 0xf5, 0x21, 0x00


	//----- nvinfo : EIATTR_KPARAM_INFO
	.align		4
.L_25:
        /*0098*/ 	.byte	0x04, 0x17
        /*009a*/ 	.short	(.L_27 - .L_26)
.L_26:
        /*009c*/ 	.word	0x00000000
        /*00a0*/ 	.short	0x0001
        /*00a2*/ 	.short	0x0008
        /*00a4*/ 	.byte	0x00, 0xf5, 0x21, 0x00


	//----- nvinfo : EIATTR_KPARAM_INFO
	.align		4
.L_27:
        /*00a8*/ 	.byte	0x04, 0x17
        /*00aa*/ 	.short	(.L_29 - .L_28)
.L_28:
        /*00ac*/ 	.word	0x00000000
        /*00b0*/ 	.short	0x0000
        /*00b2*/ 	.short	0x0000
        /*00b4*/ 	.byte	0x00, 0xf5, 0x21, 0x00


	//----- nvinfo : EIATTR_SPARSE_MMA_MASK
	.align		4
.L_29:
        /*00b8*/ 	.byte	0x03, 0x50
        /*00ba*/ 	.short	0x0000


	//----- nvinfo : EIATTR_MAXREG_COUNT
	.align		4
        /*00bc*/ 	.byte	0x03, 0x1b
        /*00be*/ 	.short	0x00ff


	//----- nvinfo : EIATTR_MERCURY_ISA_VERSION
	.align		4
        /*00c0*/ 	.byte	0x03, 0x5f
        /*00c2*/ 	.short	0x0101


	//----- nvinfo : EIATTR_VRC_CTA_INIT_COUNT
	.align		4
        /*00c4*/ 	.byte	0x02, 0x4a
	.zero		1
	.zero		1


	//----- nvinfo : EIATTR_EXIT_INSTR_OFFSETS
	.align		4
        /*00c8*/ 	.byte	0x04, 0x1c
        /*00ca*/ 	.short	(.L_31 - .L_30)


	//   ....[0]....
.L_30:
        /*00cc*/ 	.word	0x00000090


	//   ....[1]....
        /*00d0*/ 	.word	0x00001610


	//----- nvinfo : EIATTR_CRS_STACK_SIZE
	.align		4
.L_31:
        /*00d4*/ 	.byte	0x04, 0x1e
        /*00d6*/ 	.short	(.L_33 - .L_32)
.L_32:
        /*00d8*/ 	.word	0x00000000


	//----- nvinfo : EIATTR_CBANK_PARAM_SIZE
	.align		4
.L_33:
        /*00dc*/ 	.byte	0x03, 0x19
        /*00de*/ 	.short	0x0038


	//----- nvinfo : EIATTR_PARAM_CBANK
	.align		4
        /*00e0*/ 	.byte	0x04, 0x0a
        /*00e2*/ 	.short	(.L_35 - .L_34)
	.align		4
.L_34:
        /*00e4*/ 	.word	index@(.nv.constant0._Z11ew_gpu_mmulPfS_S_iiiiiiii)
        /*00e8*/ 	.short	0x0380
        /*00ea*/ 	.short	0x0038


	//----- nvinfo : EIATTR_SW_WAR
	.align		4
.L_35:
        /*00ec*/ 	.byte	0x04, 0x36
        /*00ee*/ 	.short	(.L_37 - .L_36)
.L_36:
        /*00f0*/ 	.word	0x00000008
.L_37:


//--------------------- .nv.callgraph             --------------------------
	.section	.nv.callgraph,"",@"SHT_CUDA_CALLGRAPH"
	.align	4
	.sectionentsize	8
	.align		4
        /*0000*/ 	.word	0x00000000
	.align		4
        /*0004*/ 	.word	0xffffffff
	.align		4
        /*0008*/ 	.word	0x00000000
	.align		4
        /*000c*/ 	.word	0xfffffffe
	.align		4
        /*0010*/ 	.word	0x00000000
	.align		4
        /*0014*/ 	.word	0xfffffffd
	.align		4
        /*0018*/ 	.word	0x00000000
	.align		4
        /*001c*/ 	.word	0xfffffffc


//--------------------- .text._Z11ew_gpu_mmulPfS_S_iiiiiiii --------------------------
	.section	.text._Z11ew_gpu_mmulPfS_S_iiiiiiii,"ax",@progbits
	.align	128
        .global         _Z11ew_gpu_mmulPfS_S_iiiiiiii
        .type           _Z11ew_gpu_mmulPfS_S_iiiiiiii,@function
        .size           _Z11ew_gpu_mmulPfS_S_iiiiiiii,(.L_x_17 - _Z11ew_gpu_mmulPfS_S_iiiiiiii)
        .other          _Z11ew_gpu_mmulPfS_S_iiiiiiii,@"STO_CUDA_ENTRY STV_DEFAULT"
_Z11ew_gpu_mmulPfS_S_iiiiiiii:
.text._Z11ew_gpu_mmulPfS_S_iiiiiiii:
[----:B------:R-:W-:Y:S01]  /*0000*/  LDC R1, c[0x0][0x37c] ;  /* 0x0000df00ff017b82 */ /* 0x000fe20000000800 */
[----:B------:R-:W0:Y:S07]  /*0010*/  LDCU UR10, c[0x0][0x3b4] ;  /* 0x00007680ff0a77ac */ /* 0x000e2e0008000800 */
[----:B------:R-:W1:Y:S01]  /*0020*/  S2UR UR7, SR_CTAID.Y ;  /* 0x00000000000779c3 */ /* 0x000e620000002600 */
[----:B------:R-:W0:Y:S07]  /*0030*/  LDCU.64 UR4, c[0x0][0x3a8] ;  /* 0x00007500ff0477ac */ /* 0x000e2e0008000a00 */
[----:B------:R-:W2:Y:S01]  /*0040*/  S2UR UR9, SR_CTAID.X ;  /* 0x00000000000979c3 */ /* 0x000ea20000002500 */
[----:B0-----:R-:W-:-:S04]  /*0050*/  UISETP.LT.AND UP0, UPT, UR10, UR4, UPT ;  /* 0x000000040a00728c */ /* 0x001fc8000bf01270 */
[----:B------:R-:W-:-:S04]  /*0060*/  USEL UR6, UR10, UR4, UP0 ;  /* 0x000000040a067287 */ /* 0x000fc80008000000 */
[----:B------:R-:W-:-:S06]  /*0070*/  UISETP.GE.AND UP0, UPT, UR6, 0x1, UPT ;  /* 0x000000010600788c */ /* 0x000fcc000bf06270 */
[----:B------:R-:W-:-:S13]  /*0080*/  PLOP3.LUT P0, PT, PT, PT, UP0, 0x80, 0x8 ;  /* 0x000000000008781c */ /* 0x000fda0003f0f008 */
[----:B-12---:R-:W-:Y:S05]  /*0090*/  @!P0 EXIT ;  /* 0x000000000000894d */ /* 0x006fea0003800000 */
[----:B------:R-:W0:Y:S01]  /*00a0*/  LDC R0, c[0x0][0x3a4] ;  /* 0x0000e900ff007b82 */ /* 0x000e220000000800 */
[----:B------:R-:W-:Y:S02]  /*00b0*/  UIMAD UR20, UR7, UR10, URZ ;  /* 0x0000000a071472a4 */ /* 0x000fe4000f8e02ff */
[----:B------:R-:W-:Y:S02]  /*00c0*/  ULOP3.LUT UR23, UR10, 0x7, URZ, 0xc0, !UPT ;  /* 0x000000070a177892 */ /* 0x000fe4000f8ec0ff */
[----:B------:R-:W-:Y:S02]  /*00d0*/  UIMAD UR21, UR4, UR4, URZ ;  /* 0x00000004041572a4 */ /* 0x000fe4000f8e02ff */
[----:B------:R-:W-:Y:S02]  /*00e0*/  UIMAD UR8, UR20, UR4, UR4 ;  /* 0x00000004140872a4 */ /* 0x000fe4000f8e0204 */
[----:B------:R-:W-:Y:S02]  /*00f0*/  UIADD3 UR4, UPT, UPT, UR23, -0x1, URZ ;  /* 0xffffffff17047890 */ /* 0x000fe4000fffe0ff */
[----:B------:R-:W-:-:S02]  /*0100*/  UIMAD UR7, UR9, UR5, UR7 ;  /* 0x00000005090772a4 */ /* 0x000fc4000f8e0207 */
[----:B------:R-:W-:Y:S02]  /*0110*/  UIMAD UR9, UR9, UR10, URZ ;  /* 0x0000000a090972a4 */ /* 0x000fe4000f8e02ff */
[----:B------:R-:W-:Y:S02]  /*0120*/  ULOP3.LUT UR22, UR10, 0x3, URZ, 0xc0, !UPT ;  /* 0x000000030a167892 */ /* 0x000fe4000f8ec0ff */
[----:B------:R-:W-:Y:S01]  /*0130*/  UISETP.GE.U32.AND UP2, UPT, UR4, 0x3, UPT ;  /* 0x000000030400788c */ /* 0x000fe2000bf46070 */
[----:B------:R-:W1:Y:S01]  /*0140*/  LDCU.64 UR18, c[0x0][0x358] ;  /* 0x00006b00ff1277ac */ /* 0x000e620008000a00 */
[----:B------:R-:W-:Y:S01]  /*0150*/  ULOP3.LUT UR10, UR10, 0x7ffffff8, URZ, 0xc0, !UPT ;  /* 0x7ffffff80a0a7892 */ /* 0x000fe2000f8ec0ff */
[----:B0-----:R-:W-:Y:S01]  /*0160*/  IMAD R0, R0, R0, RZ ;  /* 0x0000000000007224 */ /* 0x001fe200078e02ff */
[----:B------:R-:W-:Y:S02]  /*0170*/  UPLOP3.LUT UP0, UPT, UPT, UPT, UPT, 0x80, 0x8 ;  /* 0x000000000008789c */ /* 0x000fe40003f0f070 */
[----:B------:R-:W-:Y:S01]  /*0180*/  UIADD3 UR24, UPT, UPT, UR20, 0x7, URZ ;  /* 0x0000000714187890 */ /* 0x000fe2000fffe0ff */
[----:B-1----:R-:W-:-:S11]  /*0190*/  UMOV UR4, URZ ;  /* 0x000000ff00047c82 */ /* 0x002fd60008000000 */
.L_x_15:
[----:B0-----:R-:W0:Y:S01]  /*01a0*/  S2R R2, SR_TID.X ;  /* 0x0000000000027919 */ /* 0x001e220000002100 */
[----:B-1----:R-:W1:Y:S01]  /*01b0*/  LDCU UR5, c[0x0][0x3a0] ;  /* 0x00007400ff0577ac */ /* 0x002e620008000800 */
[----:B------:R-:W-:Y:S02]  /*01c0*/  UPLOP3.LUT UP1, UPT, UPT, UPT, UP0, 0x80, 0x8 ;  /* 0x000000000008789c */ /* 0x000fe40003f2f000 */
[----:B------:R-:W-:Y:S01]  /*01d0*/  UPLOP3.LUT UP0, UPT, UPT, UPT, UPT, 0x80, 0x8 ;  /* 0x000000000008789c */ /* 0x000fe20003f0f070 */
[----:B0-----:R-:W-:Y:S01]  /*01e0*/  LEA R2, R2, UR4, 0x1 ;  /* 0x0000000402027c11 */ /* 0x001fe2000f8e08ff */
[----:B------:R-:W-:-:S04]  /*01f0*/  UMOV UR4, URZ ;  /* 0x000000ff00047c82 */ /* 0x000fc80008000000 */
[----:B-123--:R-:W-:-:S07]  /*0200*/  IMAD R3, R2, UR5, RZ ;  /* 0x0000000502037c24 */ /* 0x00efce000f8e02ff */
.L_x_14:
[----:B0-----:R-:W0:Y:S01]  /*0210*/  S2R R5, SR_TID.Y ;  /* 0x0000000000057919 */ /* 0x001e220000002200 */
[----:B-1----:R-:W1:Y:S01]  /*0220*/  LDCU.64 UR12, c[0x0][0x398] ;  /* 0x00007300ff0c77ac */ /* 0x002e620008000a00 */
[----:B--2---:R-:W2:Y:S01]  /*0230*/  LDC R4, c[0x0][0x3b4] ;  /* 0x0000ed00ff047b82 */ /* 0x004ea20000000800 */
[----:B---3--:R-:W3:Y:S01]  /*0240*/  LDCU UR5, c[0x0][0x3a0] ;  /* 0x00007400ff0577ac */ /* 0x008ee20008000800 */
[----:B------:R-:W-:-:S06]  /*0250*/  UPLOP3.LUT UP3, UPT, UPT, UPT, UP0, 0x80, 0x8 ;  /* 0x000000000008789c */ /* 0x000fcc0003f6f000 */
[----:B------:R-:W4:Y:S01]  /*0260*/  LDC.64 R12, c[0x0][0x380] ;  /* 0x0000e000ff0c7b82 */ /* 0x000f220000000a00 */
[----:B-1----:R-:W-:Y:S02]  /*0270*/  MOV R6, UR13 ;  /* 0x0000000d00067c02 */ /* 0x002fe40008000f00 */
[----:B------:R-:W-:Y:S02]  /*0280*/  ISETP.GE.AND P0, PT, R2, UR12, PT ;  /* 0x0000000c02007c0c */ /* 0x000fe4000bf06270 */
[----:B--2---:R-:W-:Y:S02]  /*0290*/  LOP3.LUT R4, R4, 0x1, RZ, 0xc0, !PT ;  /* 0x0000000104047812 */ /* 0x004fe400078ec0ff */
[----:B0-----:R-:W-:Y:S01]  /*02a0*/  LEA R5, R5, UR4, 0x1 ;  /* 0x0000000405057c11 */ /* 0x001fe2000f8e08ff */
[----:B------:R-:W-:-:S03]  /*02b0*/  UMOV UR4, URZ ;  /* 0x000000ff00047c82 */ /* 0x000fc60008000000 */
[----:B------:R-:W-:Y:S01]  /*02c0*/  ISETP.GE.OR P0, PT, R5, UR13, P0 ;  /* 0x0000000d05007c0c */ /* 0x000fe20008706670 */
[----:B------:R-:W-:-:S03]  /*02d0*/  IMAD R7, R6, UR7, R5 ;  /* 0x0000000706077c24 */ /* 0x000fc6000f8e0205 */
[----:B------:R-:W-:Y:S01]  /*02e0*/  ISETP.NE.U32.OR P1, PT, R4, 0x1, P0 ;  /* 0x000000010400780c */ /* 0x000fe20000725470 */
[----:B------:R-:W-:Y:S02]  /*02f0*/  IMAD R7, R7, UR12, R2 ;  /* 0x0000000c07077c24 */ /* 0x000fe4000f8e0202 */
[----:B---3--:R-:W-:Y:S02]  /*0300*/  IMAD R4, R5, UR5, RZ ;  /* 0x0000000505047c24 */ /* 0x008fe4000f8e02ff */
[----:B----4-:R-:W-:-:S08]  /*0310*/  IMAD.WIDE.U32 R12, R7, 0x4, R12 ;  /* 0x00000004070c7825 */ /* 0x010fd000078e000c */
.L_x_13:
[----:B0-----:R-:W0:Y:S01]  /*0320*/  LDC R5, c[0x0][0x3a4] ;  /* 0x0000e900ff057b82 */ /* 0x001e220000000800 */
[----:B------:R-:W-:Y:S02]  /*0330*/  UIADD3 UR5, UPT, UPT, UR9, 0x2, URZ ;  /* 0x0000000209057890 */ /* 0x000fe4000fffe0ff */
[----:B------:R-:W-:Y:S02]  /*0340*/  UIADD3 UR6, UPT, UPT, UR9, 0x3, URZ ;  /* 0x0000000309067890 */ /* 0x000fe4000fffe0ff */
[----:B------:R-:W-:Y:S02]  /*0350*/  UIADD3 UR12, UPT, UPT, UR9, 0x4, URZ ;  /* 0x00000004090c7890 */ /* 0x000fe4000fffe0ff */
[----:B------:R-:W-:Y:S01]  /*0360*/  UIADD3 UR13, UPT, UPT, UR9, 0x5, URZ ;  /* 0x00000005090d7890 */ /* 0x000fe2000fffe0ff */
[----:B-1----:R-:W1:Y:S01]  /*0370*/  LDC R20, c[0x0][0x3a4] ;  /* 0x0000e900ff147b82 */ /* 0x002e620000000800 */
[----:B------:R-:W-:Y:S02]  /*0380*/  UIADD3 UR14, UPT, UPT, UR9, 0x6, URZ ;  /* 0x00000006090e7890 */ /* 0x000fe4000fffe0ff */
[----:B------:R-:W-:Y:S01]  /*0390*/  UIADD3 UR15, UPT, UPT, UR9, 0x7, URZ ;  /* 0x00000007090f7890 */ /* 0x000fe2000fffe0ff */
[----:B--2---:R-:W2:Y:S01]  /*03a0*/  LDCU UR11, c[0x0][0x3a8] ;  /* 0x00007500ff0b77ac */ /* 0x004ea20008000800 */
[----:B------:R-:W-:-:S02]  /*03b0*/  UIADD3 UR25, UPT, UPT, UR20, 0x6, URZ ;  /* 0x0000000614197890 */ /* 0x000fc4000fffe0ff */
[----:B------:R-:W-:Y:S02]  /*03c0*/  UIADD3 UR26, UPT, UPT, UR20, 0x2, URZ ;  /* 0x00000002141a7890 */ /* 0x000fe4000fffe0ff */
[----:B------:R-:W-:Y:S02]  /*03d0*/  UIADD3 UR27, UPT, UPT, UR20, 0x3, URZ ;  /* 0x00000003141b7890 */ /* 0x000fe4000fffe0ff */
[----:B------:R-:W-:Y:S01]  /*03e0*/  UIADD3 UR28, UPT, UPT, UR20, 0x4, URZ ;  /* 0x00000004141c7890 */ /* 0x000fe2000fffe0ff */
[C---:B0-----:R-:W-:Y:S01]  /*03f0*/  IMAD R7, R5.reuse, UR9, R5 ;  /* 0x0000000905077c24 */ /* 0x041fe2000f8e0205 */
[----:B------:R-:W-:Y:S01]  /*0400*/  UIADD3 UR29, UPT, UPT, UR20, 0x5, URZ ;  /* 0x00000005141d7890 */ /* 0x000fe2000fffe0ff */
[C-C-:B------:R-:W-:Y:S01]  /*0410*/  IMAD R6, R5.reuse, UR5, R4.reuse ;  /* 0x0000000505067c24 */ /* 0x140fe2000f8e0204 */
[----:B------:R-:W-:Y:S01]  /*0420*/  UMOV UR5, URZ ;  /* 0x000000ff00057c82 */ /* 0x000fe20008000000 */
[C-C-:B------:R-:W-:Y:S01]  /*0430*/  IMAD R8, R5.reuse, UR6, R4.reuse ;  /* 0x0000000605087c24 */ /* 0x140fe2000f8e0204 */
[----:B------:R-:W-:Y:S01]  /*0440*/  IADD3 R14, PT, PT, R4, R7, RZ ;  /* 0x00000007040e7210 */ /* 0x000fe20007ffe0ff */
[C-C-:B------:R-:W-:Y:S01]  /*0450*/  IMAD R9, R5.reuse, UR12, R4.reuse ;  /* 0x0000000c05097c24 */ /* 0x140fe2000f8e0204 */
[----:B--2---:R-:W-:Y:S01]  /*0460*/  UIMAD UR11, UR20, UR11, UR4 ;  /* 0x0000000b140b72a4 */ /* 0x004fe2000f8e0204 */
[C-C-:B------:R-:W-:Y:S01]  /*0470*/  IMAD R10, R5.reuse, UR13, R4.reuse ;  /* 0x0000000d050a7c24 */ /* 0x140fe2000f8e0204 */
[----:B------:R-:W-:Y:S01]  /*0480*/  IADD3 R14, PT, PT, R14, UR4, RZ ;  /* 0x000000040e0e7c10 */ /* 0x000fe2000fffe0ff */
[--C-:B------:R-:W-:Y:S01]  /*0490*/  IMAD R15, R5, UR14, R4.reuse ;  /* 0x0000000e050f7c24 */ /* 0x100fe2000f8e0204 */
[----:B------:R-:W-:Y:S01]  /*04a0*/  IADD3 R7, PT, PT, R9, UR4, RZ ;  /* 0x0000000409077c10 */ /* 0x000fe2000fffe0ff */
[--C-:B------:R-:W-:Y:S01]  /*04b0*/  IMAD R16, R5, UR15, R4.reuse ;  /* 0x0000000f05107c24 */ /* 0x100fe2000f8e0204 */
[----:B------:R-:W-:Y:S01]  /*04c0*/  IADD3 R5, PT, PT, R6, UR4, RZ ;  /* 0x0000000406057c10 */ /* 0x000fe2000fffe0ff */
[----:B-1----:R-:W-:Y:S01]  /*04d0*/  IMAD R11, R20, UR9, R4 ;  /* 0x00000009140b7c24 */ /* 0x002fe2000f8e0204 */
[----:B------:R-:W-:Y:S01]  /*04e0*/  IADD3 R6, PT, PT, R8, UR4, RZ ;  /* 0x0000000408067c10 */ /* 0x000fe2000fffe0ff */
[-CC-:B------:R-:W-:Y:S01]  /*04f0*/  IMAD R7, R7, R20.reuse, R3.reuse ;  /* 0x0000001407077224 */ /* 0x180fe200078e0203 */
[----:B------:R-:W-:Y:S01]  /*0500*/  IADD3 R8, PT, PT, R10, UR4, RZ ;  /* 0x000000040a087c10 */ /* 0x000fe2000fffe0ff */
[-CC-:B------:R-:W-:Y:S01]  /*0510*/  IMAD R5, R5, R20.reuse, R3.reuse ;  /* 0x0000001405057224 */ /* 0x180fe200078e0203 */
[----:B------:R-:W-:Y:S01]  /*0520*/  IADD3 R9, PT, PT, R15, UR4, RZ ;  /* 0x000000040f097c10 */ /* 0x000fe2000fffe0ff */
[-CC-:B------:R-:W-:Y:S01]  /*0530*/  IMAD R6, R6, R20.reuse, R3.reuse ;  /* 0x0000001406067224 */ /* 0x180fe200078e0203 */
[----:B------:R-:W-:Y:S01]  /*0540*/  IADD3 R10, PT, PT, R16, UR4, RZ ;  /* 0x00000004100a7c10 */ /* 0x000fe2000fffe0ff */
[-CC-:B------:R-:W-:Y:S01]  /*0550*/  IMAD R8, R8, R20.reuse, R3.reuse ;  /* 0x0000001408087224 */ /* 0x180fe200078e0203 */
[----:B------:R-:W-:Y:S01]  /*0560*/  IADD3 R11, PT, PT, R11, UR4, RZ ;  /* 0x000000040b0b7c10 */ /* 0x000fe2000fffe0ff */
[----:B------:R-:W-:-:S02]  /*0570*/  IMAD R9, R9, R20, R3 ;  /* 0x0000001409097224 */ /* 0x000fc400078e0203 */
[-CC-:B------:R-:W-:Y:S02]  /*0580*/  IMAD R10, R10, R20.reuse, R3.reuse ;  /* 0x000000140a0a7224 */ /* 0x180fe400078e0203 */
[-CC-:B------:R-:W-:Y:S02]  /*0590*/  IMAD R11, R11, R20.reuse, R3.reuse ;  /* 0x000000140b0b7224 */ /* 0x180fe400078e0203 */
[----:B---3--:R-:W-:-:S07]  /*05a0*/  IMAD R20, R14, R20, R3 ;  /* 0x000000140e147224 */ /* 0x008fce00078e0203 */
.L_x_12:
[----:B0-----:R-:W0:Y:S02]  /*05b0*/  LDCU UR6, c[0x0][0x3b4] ;  /* 0x00007680ff0677ac */ /* 0x001e240008000800 */
[----:B0-----:R-:W-:-:S03]  /*05c0*/  UISETP.GE.U32.AND UP0, UPT, UR6, 0x8, UPT ;  /* 0x000000080600788c */ /* 0x001fc6000bf06070 */
[----:B------:R-:W-:-:S06]  /*05d0*/  UMOV UR6, URZ ;  /* 0x000000ff00067c82 */ /* 0x000fcc0008000000 */
[----:B-123--:R-:W-:Y:S05]  /*05e0*/  BRA.U !UP0, `(.L_x_0) ;  /* 0x0000000508d07547 */ /* 0x00efea000b800000 */
[----:B------:R-:W0:Y:S01]  /*05f0*/  LDCU UR6, c[0x0][0x3a8] ;  /* 0x00007500ff0677ac */ /* 0x000e220008000800 */
[----:B------:R-:W-:Y:S01]  /*0600*/  IADD3 R21, PT, PT, R20, UR5, RZ ;  /* 0x0000000514157c10 */ /* 0x000fe2000fffe0ff */
[----:B------:R-:W-:Y:S01]  /*0610*/  VIADD R25, R6, UR5 ;  /* 0x0000000506197c36 */ /* 0x000fe20008000000 */
[----:B------:R-:W-:Y:S01]  /*0620*/  IADD3 R23, PT, PT, R5, UR5, RZ ;  /* 0x0000000505177c10 */ /* 0x000fe2000fffe0ff */
[----:B------:R-:W1:Y:S01]  /*0630*/  LDCU UR17, c[0x0][0x3a8] ;  /* 0x00007500ff1177ac */ /* 0x000e620008000800 */
[----:B------:R-:W-:Y:S02]  /*0640*/  IADD3 R27, PT, PT, R7, UR5, RZ ;  /* 0x00000005071b7c10 */ /* 0x000fe4000fffe0ff */
[----:B------:R-:W-:Y:S01]  /*0650*/  IADD3 R29, PT, PT, R8, UR5, RZ ;  /* 0x00000005081d7c10 */ /* 0x000fe2000fffe0ff */
[----:B------:R-:W-:Y:S01]  /*0660*/  UIADD3 UR16, UPT, UPT, UR8, UR4, URZ ;  /* 0x0000000408107290 */ /* 0x000fe2000fffe0ff */
[----:B------:R-:W-:Y:S01]  /*0670*/  IADD3 R22, PT, PT, R9, UR5, RZ ;  /* 0x0000000509167c10 */ /* 0x000fe2000fffe0ff */
[----:B------:R-:W-:Y:S01]  /*0680*/  UIADD3 UR35, UPT, UPT, -UR10, URZ, URZ ;  /* 0x000000ff0a237290 */ /* 0x000fe2000fffe1ff */
[----:B------:R-:W-:Y:S01]  /*0690*/  IADD3 R24, PT, PT, R10, UR5, RZ ;  /* 0x000000050a187c10 */ /* 0x000fe2000fffe0ff */
[----:B------:R-:W2:Y:S01]  /*06a0*/  LDCU.64 UR32, c[0x0][0x390] ;  /* 0x00007200ff2077ac */ /* 0x000ea20008000a00 */
[----:B------:R-:W-:Y:S01]  /*06b0*/  IADD3 R26, PT, PT, R11, UR5, RZ ;  /* 0x000000050b1a7c10 */ /* 0x000fe2000fffe0ff */
[----:B0-----:R-:W-:-:S02]  /*06c0*/  UIMAD UR13, UR27, UR6, UR4 ;  /* 0x000000061b0d72a4 */ /* 0x001fc4000f8e0204 */
[----:B------:R-:W-:Y:S02]  /*06d0*/  UIMAD UR12, UR26, UR6, UR4 ;  /* 0x000000061a0c72a4 */ /* 0x000fe4000f8e0204 */
[----:B------:R-:W-:Y:S02]  /*06e0*/  UIMAD UR14, UR28, UR6, UR4 ;  /* 0x000000061c0e72a4 */ /* 0x000fe4000f8e0204 */
[----:B------:R-:W-:Y:S02]  /*06f0*/  UIMAD UR15, UR29, UR6, UR4 ;  /* 0x000000061d0f72a4 */ /* 0x000fe4000f8e0204 */
[----:B------:R-:W-:Y:S02]  /*0700*/  UIMAD UR30, UR25, UR6, UR4 ;  /* 0x00000006191e72a4 */ /* 0x000fe4000f8e0204 */
[----:B------:R-:W-:Y:S02]  /*0710*/  UIMAD UR31, UR24, UR6, UR4 ;  /* 0x00000006181f72a4 */ /* 0x000fe4000f8e0204 */
[----:B-1----:R-:W-:-:S02]  /*0720*/  UIMAD UR6, UR16, UR17, UR5 ;  /* 0x00000011100672a4 */ /* 0x002fc4000f8e0205 */
[----:B------:R-:W-:Y:S02]  /*0730*/  UIMAD UR34, UR11, UR17, UR5 ;  /* 0x000000110b2272a4 */ /* 0x000fe4000f8e0205 */
[----:B------:R-:W-:Y:S02]  /*0740*/  UIMAD UR12, UR12, UR17, UR5 ;  /* 0x000000110c0c72a4 */ /* 0x000fe4000f8e0205 */
[----:B------:R-:W-:Y:S02]  /*0750*/  UIMAD UR13, UR13, UR17, UR5 ;  /* 0x000000110d0d72a4 */ /* 0x000fe4000f8e0205 */
[----:B------:R-:W-:Y:S02]  /*0760*/  UIMAD UR14, UR14, UR17, UR5 ;  /* 0x000000110e0e72a4 */ /* 0x000fe4000f8e0205 */
[----:B------:R-:W-:Y:S02]  /*0770*/  UIMAD UR15, UR15, UR17, UR5 ;  /* 0x000000110f0f72a4 */ /* 0x000fe4000f8e0205 */
[----:B------:R-:W-:-:S02]  /*0780*/  UIMAD UR16, UR30, UR17, UR5 ;  /* 0x000000111e1072a4 */ /* 0x000fc4000f8e0205 */
[----:B--2---:R-:W-:-:S12]  /*0790*/  UIMAD UR17, UR31, UR17, UR5 ;  /* 0x000000111f1172a4 */ /* 0x004fd8000f8e0205 */
.L_x_3:
[----:B------:R-:W-:Y:S01]  /*07a0*/  UIADD3 UR35, UPT, UPT, UR35, 0x8, URZ ;  /* 0x0000000823237890 */ /* 0x000fe2000fffe0ff */
[----:B------:R-:W-:Y:S04]  /*07b0*/  BSSY.RECONVERGENT B0, `(.L_x_1) ;  /* 0x0000044000007945 */ /* 0x000fe80003800200 */
[----:B0-----:R-:W-:Y:S07]  /*07c0*/  @P0 BRA `(.L_x_2) ;  /* 0x0000000400080947 */ /* 0x001fee0003800000 */
[----:B------:R-:W0:Y:S01]  /*07d0*/  LDC.64 R14, c[0x0][0x388] ;  /* 0x0000e200ff0e7b82 */ /* 0x000e220000000a00 */
[----:B------:R-:W-:Y:S01]  /*07e0*/  UIMAD.WIDE.U32 UR30, UR34, 0x4, UR32 ;  /* 0x00000004221e78a5 */ /* 0x000fe2000f8e0020 */
[----:B------:R-:W2:Y:S01]  /*07f0*/  LDG.E R16, desc[UR18][R12.64] ;  /* 0x000000120c107981 */ /* 0x000ea2000c1e1900 */
[----:B0-----:R-:W-:-:S05]  /*0800*/  IMAD.WIDE.U32 R18, R26, 0x4, R14 ;  /* 0x000000041a127825 */ /* 0x001fca00078e000e */
[----:B------:R0:W2:Y:S02]  /*0810*/  LDG.E R28, desc[UR18][R18.64] ;  /* 0x00000012121c7981 */ /* 0x0000a4000c1e1900 */
[----:B0-----:R-:W-:Y:S02]  /*0820*/  MOV R18, UR30 ;  /* 0x0000001e00127c02 */ /* 0x001fe40008000f00 */
[----:B------:R-:W-:-:S05]  /*0830*/  MOV R19, UR31 ;  /* 0x0000001f00137c02 */ /* 0x000fca0008000f00 */
[----:B------:R-:W2:Y:S01]  /*0840*/  LDG.E R17, desc[UR18][R18.64] ;  /* 0x0000001212117981 */ /* 0x000ea2000c1e1900 */
[----:B------:R-:W-:Y:S01]  /*0850*/  UIMAD.WIDE.U32 UR30, UR6, 0x4, UR32 ;  /* 0x00000004061e78a5 */ /* 0x000fe2000f8e0020 */
[----:B--2---:R-:W-:Y:S01]  /*0860*/  FFMA R28, R28, R17, R16 ;  /* 0x000000111c1c7223 */ /* 0x004fe20000000010 */
[----:B------:R-:W-:-:S04]  /*0870*/  IMAD.WIDE.U32 R16, R21, 0x4, R14 ;  /* 0x0000000415107825 */ /* 0x000fc800078e000e */
[----:B------:R0:W-:Y:S04]  /*0880*/  STG.E desc[UR18][R12.64], R28 ;  /* 0x0000001c0c007986 */ /* 0x0001e8000c101912 */
[----:B------:R1:W0:Y:S02]  /*0890*/  LDG.E R19, desc[UR18][R16.64] ;  /* 0x0000001210137981 */ /* 0x000224000c1e1900 */
[----:B-1----:R-:W-:Y:S02]  /*08a0*/  MOV R16, UR30 ;  /* 0x0000001e00107c02 */ /* 0x002fe40008000f00 */
[----:B------:R-:W-:-:S05]  /*08b0*/  MOV R17, UR31 ;  /* 0x0000001f00117c02 */ /* 0x000fca0008000f00 */
[----:B------:R-:W0:Y:S01]  /*08c0*/  LDG.E R16, desc[UR18][R16.64] ;  /* 0x0000001210107981 */ /* 0x000e22000c1e1900 */
[----:B------:R-:W-:-:S06]  /*08d0*/  UIMAD.WIDE.U32 UR30, UR12, 0x4, UR32 ;  /* 0x000000040c1e78a5 */ /* 0x000fcc000f8e0020 */
[----:B------:R-:W-:Y:S02]  /*08e0*/  IMAD.U32 R18, RZ, RZ, UR30 ;  /* 0x0000001eff127e24 */ /* 0x000fe4000f8e00ff */
[----:B0-----:R-:W-:Y:S01]  /*08f0*/  FFMA R28, R19, R16, R28 ;  /* 0x00000010131c7223 */ /* 0x001fe2000000001c */
[----:B------:R-:W-:Y:S01]  /*0900*/  IMAD.WIDE.U32 R16, R23, 0x4, R14 ;  /* 0x0000000417107825 */ /* 0x000fe200078e000e */
[----:B------:R-:W-:-:S03]  /*0910*/  MOV R19, UR31 ;  /* 0x0000001f00137c02 */ /* 0x000fc60008000f00 */
[----:B------:R0:W-:Y:S04]  /*0920*/  STG.E desc[UR18][R12.64], R28 ;  /* 0x0000001c0c007986 */ /* 0x0001e8000c101912 */
[----:B------:R1:W0:Y:S04]  /*0930*/  LDG.E R17, desc[UR18][R16.64] ;  /* 0x0000001210117981 */ /* 0x000228000c1e1900 */
[----:B------:R-:W0:Y:S01]  /*0940*/  LDG.E R18, desc[UR18][R18.64] ;  /* 0x0000001212127981 */ /* 0x000e22000c1e1900 */
[----:B------:R-:W-:-:S06]  /*0950*/  UIMAD.WIDE.U32 UR30, UR13, 0x4, UR32 ;  /* 0x000000040d1e78a5 */ /* 0x000fcc000f8e0020 */
[----:B-1----:R-:W-:Y:S01]  /*0960*/  MOV R16, UR30 ;  /* 0x0000001e00107c02 */ /* 0x002fe20008000f00 */
        /* <DEDUP_REMOVED lines=28> */
[----:B------:R-:W0:Y:S04]  /*0b30*/  LDG.E R17, desc[UR18][R16.64] ;  /* 0x0000001210117981 */ /* 0x000e28000c1e1900 */
[----:B------:R-:W0:Y:S01]  /*0b40*/  LDG.E R18, desc[UR18][R18.64] ;  /* 0x0000001212127981 */ /* 0x000e22000c1e1900 */
[----:B------:R-:W-:Y:S01]  /*0b50*/  UIMAD.WIDE.U32 UR30, UR17, 0x4, UR32 ;  /* 0x00000004111e78a5 */ /* 0x000fe2000f8e0020 */
[----:B------:R-:W-:-:S04]  /*0b60*/  IMAD.WIDE.U32 R14, R24, 0x4, R14 ;  /* 0x00000004180e7825 */ /* 0x000fc800078e000e */
[----:B0-----:R-:W-:-:S05]  /*0b70*/  FFMA R28, R17, R18, R28 ;  /* 0x00000012111c7223 */ /* 0x001fca000000001c */
[----:B------:R0:W-:Y:S04]  /*0b80*/  STG.E desc[UR18][R12.64], R28 ;  /* 0x0000001c0c007986 */ /* 0x0001e8000c101912 */
[----:B------:R1:W2:Y:S02]  /*0b90*/  LDG.E R17, desc[UR18][R14.64] ;  /* 0x000000120e117981 */ /* 0x0002a4000c1e1900 */
[----:B-1----:R-:W-:Y:S01]  /*0ba0*/  MOV R14, UR30 ;  /* 0x0000001e000e7c02 */ /* 0x002fe20008000f00 */
[----:B------:R-:W-:-:S05]  /*0bb0*/  IMAD.U32 R15, RZ, RZ, UR31 ;  /* 0x0000001fff0f7e24 */ /* 0x000fca000f8e00ff */
[----:B------:R-:W2:Y:S02]  /*0bc0*/  LDG.E R14, desc[UR18][R14.64] ;  /* 0x000000120e0e7981 */ /* 0x000ea4000c1e1900 */
[----:B--2---:R-:W-:-:S05]  /*0bd0*/  FFMA R17, R17, R14, R28 ;  /* 0x0000000e11117223 */ /* 0x004fca000000001c */
[----:B------:R0:W-:Y:S02]  /*0be0*/  STG.E desc[UR18][R12.64], R17 ;  /* 0x000000110c007986 */ /* 0x0001e4000c101912 */
.L_x_2:
[----:B------:R-:W-:Y:S05]  /*0bf0*/  BSYNC.RECONVERGENT B0 ;  /* 0x0000000000007941 */ /* 0x000fea0003800200 */
.L_x_1:
[----:B------:R-:W-:Y:S01]  /*0c00*/  UISETP.NE.AND UP0, UPT, UR35, URZ, UPT ;  /* 0x000000ff2300728c */ /* 0x000fe2000bf05270 */
[C---:B------:R-:W-:Y:S01]  /*0c10*/  LEA R21, R0.reuse, R21, 0x3 ;  /* 0x0000001500157211 */ /* 0x040fe200078e18ff */
[----:B------:R-:W-:Y:S01]  /*0c20*/  ULEA UR6, UR21, UR6, 0x3 ;  /* 0x0000000615067291 */ /* 0x000fe2000f8e18ff */
        /* <DEDUP_REMOVED lines=12> */
[----:B------:R-:W-:Y:S01]  /*0cf0*/  LEA R26, R0, R26, 0x3 ;  /* 0x0000001a001a7211 */ /* 0x000fe200078e18ff */
[----:B------:R-:W-:Y:S01]  /*0d00*/  ULEA UR34, UR21, UR34, 0x3 ;  /* 0x0000002215227291 */ /* 0x000fe2000f8e18ff */
[----:B------:R-:W-:Y:S11]  /*0d10*/  BRA.U UP0, `(.L_x_3) ;  /* 0xfffffff900a07547 */ /* 0x000ff6000b83ffff */
[----:B------:R-:W-:-:S05]  /*0d20*/  UMOV UR6, UR10 ;  /* 0x0000000a00067c82 */ /* 0x000fca0008000000 */
.L_x_0:
[----:B------:R-:W-:-:S09]  /*0d30*/  UISETP.NE.AND UP0, UPT, UR23, URZ, UPT ;  /* 0x000000ff1700728c */ /* 0x000fd2000bf05270 */
[----:B------:R-:W-:Y:S05]  /*0d40*/  BRA.U !UP0, `(.L_x_4) ;  /* 0x0000000508fc7547 */ /* 0x000fea000b800000 */
[----:B------:R-:W-:Y:S05]  /*0d50*/  BRA.U !UP2, `(.L_x_5) ;  /* 0x000000010af47547 */ /* 0x000fea000b800000 */
[----:B------:R-:W-:Y:S04]  /*0d60*/  BSSY.RECONVERGENT B0, `(.L_x_6) ;  /* 0x000003b000007945 */ /* 0x000fe80003800200 */
[----:B------:R-:W-:Y:S05]  /*0d70*/  @P0 BRA `(.L_x_7) ;  /* 0x0000000000e40947 */ /* 0x000fea0003800000 */
[----:B------:R-:W1:Y:S01]  /*0d80*/  LDC R21, c[0x0][0x3a4] ;  /* 0x0000e900ff157b82 */ /* 0x000e620000000800 */
[----:B------:R-:W2:Y:S01]  /*0d90*/  LDCU UR17, c[0x0][0x3a8] ;  /* 0x00007500ff1177ac */ /* 0x000ea20008000800 */
[----:B0-----:R-:W-:Y:S01]  /*0da0*/  IADD3 R28, PT, PT, R4, UR4, RZ ;  /* 0x00000004041c7c10 */ /* 0x001fe2000fffe0ff */
[----:B------:R-:W3:Y:S01]  /*0db0*/  LDG.E R27, desc[UR18][R12.64] ;  /* 0x000000120c1b7981 */ /* 0x000ee2000c1e1900 */
[----:B------:R-:W-:Y:S01]  /*0dc0*/  IADD3 R26, PT, PT, R3, UR5, RZ ;  /* 0x00000005031a7c10 */ /* 0x000fe2000fffe0ff */
[----:B------:R-:W0:Y:S03]  /*0dd0*/  LDCU.64 UR14, c[0x0][0x390] ;  /* 0x00007200ff0e77ac */ /* 0x000e260008000a00 */
[----:B------:R-:W4:Y:S01]  /*0de0*/  LDC.64 R16, c[0x0][0x388] ;  /* 0x0000e200ff107b82 */ /* 0x000f220000000a00 */
[----:B------:R-:W-:Y:S02]  /*0df0*/  UIADD3 UR12, UPT, UPT, UR20, UR6, URZ ;  /* 0x00000006140c7290 */ /* 0x000fe4000fffe0ff */
[----:B------:R-:W-:-:S02]  /*0e00*/  UIADD3 UR13, UPT, UPT, UR9, UR6, URZ ;  /* 0x00000006090d7290 */ /* 0x000fc4000fffe0ff */
[----:B--2---:R-:W-:-:S04]  /*0e10*/  UIMAD UR16, UR12, UR17, UR4 ;  /* 0x000000110c1072a4 */ /* 0x004fc8000f8e0204 */
[----:B------:R-:W-:Y:S01]  /*0e20*/  UIMAD UR12, UR16, UR17, UR5 ;  /* 0x00000011100c72a4 */ /* 0x000fe2000f8e0205 */
[----:B-1----:R-:W-:-:S03]  /*0e30*/  IMAD R28, R21, UR13, R28 ;  /* 0x0000000d151c7c24 */ /* 0x002fc6000f8e021c */
[----:B0-----:R-:W-:Y:S01]  /*0e40*/  UIMAD.WIDE.U32 UR12, UR12, 0x4, UR14 ;  /* 0x000000040c0c78a5 */ /* 0x001fe2000f8e000e */
[----:B------:R-:W-:-:S04]  /*0e50*/  IMAD R19, R28, R21, R26 ;  /* 0x000000151c137224 */ /* 0x000fc800078e021a */
[----:B----4-:R-:W-:Y:S01]  /*0e60*/  IMAD.WIDE.U32 R18, R19, 0x4, R16 ;  /* 0x0000000413127825 */ /* 0x010fe200078e0010 */
[----:B------:R-:W-:-:S03]  /*0e70*/  MOV R15, UR13 ;  /* 0x0000000d000f7c02 */ /* 0x000fc60008000f00 */
[----:B------:R-:W-:Y:S02]  /*0e80*/  IMAD.U32 R14, RZ, RZ, UR12 ;  /* 0x0000000cff0e7e24 */ /* 0x000fe4000f8e00ff */
[----:B------:R-:W3:Y:S04]  /*0e90*/  LDG.E R18, desc[UR18][R18.64] ;  /* 0x0000001212127981 */ /* 0x000ee8000c1e1900 */
[----:B------:R-:W3:Y:S01]  /*0ea0*/  LDG.E R15, desc[UR18][R14.64] ;  /* 0x000000120e0f7981 */ /* 0x000ee2000c1e1900 */
[----:B------:R-:W-:Y:S01]  /*0eb0*/  UIADD3 UR16, UPT, UPT, UR16, UR17, URZ ;  /* 0x0000001110107290 */ /* 0x000fe2000fffe0ff */
[----:B------:R-:W-:-:S03]  /*0ec0*/  IADD3 R28, PT, PT, R28, R21, RZ ;  /* 0x000000151c1c7210 */ /* 0x000fc60007ffe0ff */
[----:B------:R-:W-:Y:S02]  /*0ed0*/  UIMAD UR12, UR16, UR17, UR5 ;  /* 0x00000011100c72a4 */ /* 0x000fe4000f8e0205 */
[----:B------:R-:W-:Y:S02]  /*0ee0*/  IMAD R25, R28, R21, R26 ;  /* 0x000000151c197224 */ /* 0x000fe400078e021a */
[----:B------:R-:W-:Y:S02]  /*0ef0*/  UIMAD.WIDE.U32 UR12, UR12, 0x4, UR14 ;  /* 0x000000040c0c78a5 */ /* 0x000fe4000f8e000e */
[----:B------:R-:W-:-:S04]  /*0f00*/  IMAD.WIDE.U32 R24, R25, 0x4, R16 ;  /* 0x0000000419187825 */ /* 0x000fc800078e0010 */
[----:B------:R-:W-:Y:S02]  /*0f10*/  MOV R22, UR12 ;  /* 0x0000000c00167c02 */ /* 0x000fe40008000f00 */
[----:B------:R-:W-:Y:S01]  /*0f20*/  MOV R23, UR13 ;  /* 0x0000000d00177c02 */ /* 0x000fe20008000f00 */
[----:B---3--:R-:W-:-:S05]  /*0f30*/  FFMA R27, R18, R15, R27 ;  /* 0x0000000f121b7223 */ /* 0x008fca000000001b */
[----:B------:R1:W-:Y:S04]  /*0f40*/  STG.E desc[UR18][R12.64], R27 ;  /* 0x0000001b0c007986 */ /* 0x0003e8000c101912 */
[----:B------:R-:W2:Y:S04]  /*0f50*/  LDG.E R24, desc[UR18][R24.64] ;  /* 0x0000001218187981 */ /* 0x000ea8000c1e1900 */
[----:B------:R-:W2:Y:S01]  /*0f60*/  LDG.E R22, desc[UR18][R22.64] ;  /* 0x0000001216167981 */ /* 0x000ea2000c1e1900 */
        /* <DEDUP_REMOVED lines=8> */
[----:B--2---:R-:W-:-:S05]  /*0ff0*/  FFMA R29, R24, R22, R27 ;  /* 0x00000016181d7223 */ /* 0x004fca000000001b */
        /* <DEDUP_REMOVED lines=14> */
[----:B------:R-:W2:Y:S02]  /*10e0*/  LDG.E R16, desc[UR18][R16.64] ;  /* 0x0000001210107981 */ /* 0x000ea4000c1e1900 */
[----:B--2---:R-:W-:-:S05]  /*10f0*/  FFMA R15, R22, R16, R21 ;  /* 0x00000010160f7223 */ /* 0x004fca0000000015 */
[----:B------:R1:W-:Y:S02]  /*1100*/  STG.E desc[UR18][R12.64], R15 ;  /* 0x0000000f0c007986 */ /* 0x0003e4000c101912 */
.L_x_7:
[----:B------:R-:W-:Y:S05]  /*1110*/  BSYNC.RECONVERGENT B0 ;  /* 0x0000000000007941 */ /* 0x000fea0003800200 */
.L_x_6:
[----:B------:R-:W-:-:S12]  /*1120*/  UIADD3 UR6, UPT, UPT, UR6, 0x4, URZ ;  /* 0x0000000406067890 */ /* 0x000fd8000fffe0ff */
.L_x_5:
[----:B------:R-:W-:-:S09]  /*1130*/  UISETP.NE.AND UP0, UPT, UR22, URZ, UPT ;  /* 0x000000ff1600728c */ /* 0x000fd2000bf05270 */
[----:B------:R-:W-:Y:S05]  /*1140*/  BRA.U !UP0, `(.L_x_4) ;  /* 0x0000000108fc7547 */ /* 0x000fea000b800000 */
[----:B------:R-:W-:-:S09]  /*1150*/  UISETP.NE.AND UP0, UPT, UR22, 0x1, UPT ;  /* 0x000000011600788c */ /* 0x000fd2000bf05270 */
[----:B------:R-:W-:Y:S05]  /*1160*/  BRA.U !UP0, `(.L_x_8) ;  /* 0x0000000108947547 */ /* 0x000fea000b800000 */
[----:B------:R-:W-:Y:S04]  /*1170*/  BSSY.RECONVERGENT B0, `(.L_x_9) ;  /* 0x0000023000007945 */ /* 0x000fe80003800200 */
[----:B------:R-:W-:Y:S05]  /*1180*/  @P0 BRA `(.L_x_10) ;  /* 0x0000000000840947 */ /* 0x000fea0003800000 */
[----:B------:R-:W2:Y:S01]  /*1190*/  LDC R22, c[0x0][0x3a4] ;  /* 0x0000e900ff167b82 */ /* 0x000ea20000000800 */
[----:B------:R-:W3:Y:S01]  /*11a0*/  LDCU UR16, c[0x0][0x3a8] ;  /* 0x00007500ff1077ac */ /* 0x000ee20008000800 */
[----:B------:R-:W-:Y:S01]  /*11b0*/  VIADD R23, R4, UR4 ;  /* 0x0000000404177c36 */ /* 0x000fe20008000000 */
[----:B------:R-:W-:Y:S01]  /*11c0*/  IADD3 R24, PT, PT, R3, UR5, RZ ;  /* 0x0000000503187c10 */ /* 0x000fe2000fffe0ff */
[----:B-1----:R-:W4:Y:S01]  /*11d0*/  LDG.E R21, desc[UR18][R12.64] ;  /* 0x000000120c157981 */ /* 0x002f22000c1e1900 */
[----:B------:R-:W1:Y:S03]  /*11e0*/  LDCU.64 UR12, c[0x0][0x390] ;  /* 0x00007200ff0c77ac */ /* 0x000e660008000a00 */
[----:B------:R-:W5:Y:S01]  /*11f0*/  LDC.64 R18, c[0x0][0x388] ;  /* 0x0000e200ff127b82 */ /* 0x000f620000000a00 */
[----:B------:R-:W-:Y:S02]  /*1200*/  UIADD3 UR14, UPT, UPT, UR20, UR6, URZ ;  /* 0x00000006140e7290 */ /* 0x000fe4000fffe0ff */
[----:B------:R-:W-:-:S02]  /*1210*/  UIADD3 UR15, UPT, UPT, UR9, UR6, URZ ;  /* 0x00000006090f7290 */ /* 0x000fc4000fffe0ff */
[----:B---3--:R-:W-:-:S04]  /*1220*/  UIMAD UR17, UR14, UR16, UR4 ;  /* 0x000000100e1172a4 */ /* 0x008fc8000f8e0204 */
[----:B------:R-:W-:Y:S01]  /*1230*/  UIMAD UR14, UR17, UR16, UR5 ;  /* 0x00000010110e72a4 */ /* 0x000fe2000f8e0205 */
[----:B--2---:R-:W-:-:S03]  /*1240*/  IMAD R23, R22, UR15, R23 ;  /* 0x0000000f16177c24 */ /* 0x004fc6000f8e0217 */
[----:B-1----:R-:W-:Y:S01]  /*1250*/  UIMAD.WIDE.U32 UR14, UR14, 0x4, UR12 ;  /* 0x000000040e0e78a5 */ /* 0x002fe2000f8e000c */
[----:B0-----:R-:W-:-:S04]  /*1260*/  IMAD R17, R23, R22, R24 ;  /* 0x0000001617117224 */ /* 0x001fc800078e0218 */
[----:B-----5:R-:W-:Y:S01]  /*1270*/  IMAD.WIDE.U32 R16, R17, 0x4, R18 ;  /* 0x0000000411107825 */ /* 0x020fe200078e0012 */
[----:B------:R-:W-:Y:S02]  /*1280*/  MOV R15, UR15 ;  /* 0x0000000f000f7c02 */ /* 0x000fe40008000f00 */
[----:B------:R-:W-:-:S03]  /*1290*/  MOV R14, UR14 ;  /* 0x0000000e000e7c02 */ /* 0x000fc60008000f00 */
[----:B------:R-:W4:Y:S04]  /*12a0*/  LDG.E R16, desc[UR18][R16.64] ;  /* 0x0000001210107981 */ /* 0x000f28000c1e1900 */
[----:B------:R-:W4:Y:S01]  /*12b0*/  LDG.E R15, desc[UR18][R14.64] ;  /* 0x000000120e0f7981 */ /* 0x000f22000c1e1900 */
        /* <DEDUP_REMOVED lines=8> */
[----:B----4-:R-:W-:-:S05]  /*1340*/  FFMA R21, R16, R15, R21 ;  /* 0x0000000f10157223 */ /* 0x010fca0000000015 */
[----:B------:R2:W-:Y:S04]  /*1350*/  STG.E desc[UR18][R12.64], R21 ;  /* 0x000000150c007986 */ /* 0x0005e8000c101912 */
[----:B------:R-:W3:Y:S04]  /*1360*/  LDG.E R22, desc[UR18][R22.64] ;  /* 0x0000001216167981 */ /* 0x000ee8000c1e1900 */
[----:B------:R-:W3:Y:S02]  /*1370*/  LDG.E R18, desc[UR18][R18.64] ;  /* 0x0000001212127981 */ /* 0x000ee4000c1e1900 */
[----:B---3--:R-:W-:-:S05]  /*1380*/  FFMA R15, R22, R18, R21 ;  /* 0x00000012160f7223 */ /* 0x008fca0000000015 */
[----:B------:R2:W-:Y:S02]  /*1390*/  STG.E desc[UR18][R12.64], R15 ;  /* 0x0000000f0c007986 */ /* 0x0005e4000c101912 */
.L_x_10:
[----:B------:R-:W-:Y:S05]  /*13a0*/  BSYNC.RECONVERGENT B0 ;  /* 0x0000000000007941 */ /* 0x000fea0003800200 */
.L_x_9:
[----:B------:R-:W-:-:S12]  /*13b0*/  UIADD3 UR6, UPT, UPT, UR6, 0x2, URZ ;  /* 0x0000000206067890 */ /* 0x000fd8000fffe0ff */
.L_x_8:
[----:B------:R-:W-:Y:S04]  /*13c0*/  BSSY.RECONVERGENT B0, `(.L_x_4) ;  /* 0x0000017000007945 */ /* 0x000fe80003800200 */
[----:B------:R-:W-:Y:S05]  /*13d0*/  @P1 BRA `(.L_x_11) ;  /* 0x0000000000541947 */ /* 0x000fea0003800000 */
[----:B-12---:R-:W1:Y:S01]  /*13e0*/  LDC R15, c[0x0][0x3a4] ;  /* 0x0000e900ff0f7b82 */ /* 0x006e620000000800 */
[----:B------:R-:W2:Y:S01]  /*13f0*/  LDCU UR15, c[0x0][0x3a8] ;  /* 0x00007500ff0f77ac */ /* 0x000ea20008000800 */
[----:B------:R-:W-:Y:S01]  /*1400*/  IADD3 R14, PT, PT, R4, UR4, RZ ;  /* 0x00000004040e7c10 */ /* 0x000fe2000fffe0ff */
[----:B------:R-:W3:Y:S01]  /*1410*/  LDG.E R19, desc[UR18][R12.64] ;  /* 0x000000120c137981 */ /* 0x000ee2000c1e1900 */
[----:B------:R-:W-:Y:S01]  /*1420*/  IADD3 R18, PT, PT, R3, UR5, RZ ;  /* 0x0000000503127c10 */ /* 0x000fe2000fffe0ff */
[----:B------:R-:W4:Y:S03]  /*1430*/  LDCU.64 UR12, c[0x0][0x390] ;  /* 0x00007200ff0c77ac */ /* 0x000f260008000a00 */
[----:B0-----:R-:W0:Y:S01]  /*1440*/  LDC.64 R16, c[0x0][0x388] ;  /* 0x0000e200ff107b82 */ /* 0x001e220000000a00 */
[----:B------:R-:W-:Y:S02]  /*1450*/  UIADD3 UR14, UPT, UPT, UR20, UR6, URZ ;  /* 0x00000006140e7290 */ /* 0x000fe4000fffe0ff */
[----:B------:R-:W-:-:S02]  /*1460*/  UIADD3 UR16, UPT, UPT, UR9, UR6, URZ ;  /* 0x0000000609107290 */ /* 0x000fc4000fffe0ff */
[----:B--2---:R-:W-:-:S04]  /*1470*/  UIMAD UR14, UR14, UR15, UR4 ;  /* 0x0000000f0e0e72a4 */ /* 0x004fc8000f8e0204 */
[----:B------:R-:W-:Y:S01]  /*1480*/  UIMAD UR14, UR14, UR15, UR5 ;  /* 0x0000000f0e0e72a4 */ /* 0x000fe2000f8e0205 */
[----:B-1----:R-:W-:-:S03]  /*1490*/  IMAD R14, R15, UR16, R14 ;  /* 0x000000100f0e7c24 */ /* 0x002fc6000f8e020e */
[----:B----4-:R-:W-:Y:S01]  /*14a0*/  UIMAD.WIDE.U32 UR12, UR14, 0x4, UR12 ;  /* 0x000000040e0c78a5 */ /* 0x010fe2000f8e000c */
[----:B------:R-:W-:-:S04]  /*14b0*/  IMAD R15, R14, R15, R18 ;  /* 0x0000000f0e0f7224 */ /* 0x000fc800078e0212 */
[----:B0-----:R-:W-:Y:S01]  /*14c0*/  IMAD.WIDE.U32 R16, R15, 0x4, R16 ;  /* 0x000000040f107825 */ /* 0x001fe200078e0010 */
[----:B------:R-:W-:Y:S02]  /*14d0*/  MOV R15, UR13 ;  /* 0x0000000d000f7c02 */ /* 0x000fe40008000f00 */
[----:B------:R-:W-:-:S03]  /*14e0*/  MOV R14, UR12 ;  /* 0x0000000c000e7c02 */ /* 0x000fc60008000f00 */
[----:B------:R-:W3:Y:S04]  /*14f0*/  LDG.E R16, desc[UR18][R16.64] ;  /* 0x0000001210107981 */ /* 0x000ee8000c1e1900 */
[----:B------:R-:W3:Y:S02]  /*1500*/  LDG.E R15, desc[UR18][R14.64] ;  /* 0x000000120e0f7981 */ /* 0x000ee4000c1e1900 */
[----:B---3--:R-:W-:-:S05]  /*1510*/  FFMA R19, R16, R15, R19 ;  /* 0x0000000f10137223 */ /* 0x008fca0000000013 */
[----:B------:R3:W-:Y:S02]  /*1520*/  STG.E desc[UR18][R12.64], R19 ;  /* 0x000000130c007986 */ /* 0x0007e4000c101912 */
.L_x_11:
[----:B------:R-:W-:Y:S05]  /*1530*/  BSYNC.RECONVERGENT B0 ;  /* 0x0000000000007941 */ /* 0x000fea0003800200 */
.L_x_4:
[----:B------:R-:W4:Y:S01]  /*1540*/  LDCU UR6, c[0x0][0x3a8] ;  /* 0x00007500ff0677ac */ /* 0x000f220008000800 */
[----:B------:R-:W-:-:S04]  /*1550*/  UIADD3 UR5, UPT, UPT, UR5, 0x1, URZ ;  /* 0x0000000105057890 */ /* 0x000fc8000fffe0ff */
[----:B----4-:R-:W-:-:S09]  /*1560*/  UISETP.NE.AND UP0, UPT, UR5, UR6, UPT ;  /* 0x000000060500728c */ /* 0x010fd2000bf05270 */
[----:B------:R-:W-:Y:S05]  /*1570*/  BRA.U UP0, `(.L_x_12) ;  /* 0xfffffff1000c7547 */ /* 0x000fea000b83ffff */
[----:B------:R-:W-:-:S04]  /*1580*/  UIADD3 UR4, UPT, UPT, UR4, 0x1, URZ ;  /* 0x0000000104047890 */ /* 0x000fc8000fffe0ff */
[----:B------:R-:W-:-:S09]  /*1590*/  UISETP.NE.AND UP0, UPT, UR4, UR6, UPT ;  /* 0x000000060400728c */ /* 0x000fd2000bf05270 */
[----:B------:R-:W-:Y:S05]  /*15a0*/  BRA.U UP0, `(.L_x_13) ;  /* 0xffffffed005c7547 */ /* 0x000fea000b83ffff */
[----:B------:R-:W-:Y:S01]  /*15b0*/  UPLOP3.LUT UP0, UPT, UPT, UPT, UPT, 0x40, 0x4 ;  /* 0x000000000004789c */ /* 0x000fe20003f0e870 */
[----:B------:R-:W-:Y:S01]  /*15c0*/  UMOV UR4, 0x1 ;  /* 0x0000000100047882 */ /* 0x000fe20000000000 */
[----:B------:R-:W-:Y:S09]  /*15d0*/  BRA.U UP3, `(.L_x_14) ;  /* 0xffffffed030c7547 */ /* 0x000ff2000b83ffff */
[----:B------:R-:W-:Y:S01]  /*15e0*/  UPLOP3.LUT UP0, UPT, UPT, UPT, UPT, 0x40, 0x4 ;  /* 0x000000000004789c */ /* 0x000fe20003f0e870 */
[----:B------:R-:W-:Y:S01]  /*15f0*/  UMOV UR4, 0x1 ;  /* 0x0000000100047882 */ /* 0x000fe20000000000 */
[----:B------:R-:W-:Y:S09]  /*1600*/  BRA.U UP1, `(.L_x_15) ;  /* 0xffffffe901e47547 */ /* 0x000ff2000b83ffff */
[----:B------:R-:W-:Y:S05]  /*1610*/  EXIT ;  /* 0x000000000000794d */ /* 0x000fea0003800000 */
.L_x_16:
[----:B------:R-:W-:-:S00]  /*1620*/  BRA `(.L_x_16) ;  /* 0xfffffffc00fc7947 */ /* 0x000fc0000383ffff */
[----:B------:R-:W-:-:S00]  /*1630*/  NOP ;  /* 0x0000000000007918 */ /* 0x000fc00000000000 */
        /* <DEDUP_REMOVED lines=12> */
.L_x_17:


//--------------------- .nv.shared.reserved.0     --------------------------
	.section	.nv.shared.reserved.0,"aw",@nobits
	.weak		__nv_reservedSMEM_offset_0_alias
	.size		__nv_reservedSMEM_offset_0_alias, 0, 64
	.other		__nv_reservedSMEM_offset_0_alias,@"STO_CUDA_RESERVED_SHARED STV_DEFAULT"
__nv_reservedSMEM_offset_0_alias:
	.zero		0
	.zero		64


//--------------------- .nv.constant0._Z11ew_gpu_mmulPfS_S_iiiiiiii --------------------------
	.section	.nv.constant0._Z11ew_gpu_mmulPfS_S_iiiiiiii,"a",@progbits
	.sectionflags	@""
	.align	4
.nv.constant0._Z11ew_gpu_mmulPfS_S_iiiiiiii:
	.zero		952


//--------------------- SYMBOLS --------------------------

	.type		.nv.reservedSmem.offset0,@object
	.size		.nv.reservedSmem.offset0,0x4
